	.headerflags	@"EF_CUDA_TEXMODE_UNIFIED EF_CUDA_64BIT_ADDRESS EF_CUDA_ACCELERATORS EF_CUDA_SM90 EF_CUDA_VIRTUAL_SM(EF_CUDA_SM90)"
	.elftype	@"ET_EXEC"


//--------------------- .nv.info                  --------------------------
	.section	.nv.info,"",@"SHT_CUDA_INFO"
	.align	4


	//----- nvinfo : EIATTR_REGCOUNT
	.align		4
        /*0000*/ 	.byte	0x04, 0x2f
        /*0002*/ 	.short	(.L_1 - .L_0)
	.align		4
.L_0:
        /*0004*/ 	.word	index@(triton_poi_fused_add_convolution_mul_6)
        /*0008*/ 	.word	0x0000000e


	//----- nvinfo : EIATTR_MIN_STACK_SIZE
	.align		4
.L_1:
        /*000c*/ 	.byte	0x04, 0x12
        /*000e*/ 	.short	(.L_3 - .L_2)
	.align		4
.L_2:
        /*0010*/ 	.word	index@(triton_poi_fused_add_convolution_mul_6)
        /*0014*/ 	.word	0x00000000


	//----- nvinfo : EIATTR_FRAME_SIZE
	.align		4
.L_3:
        /*0018*/ 	.byte	0x04, 0x11
        /*001a*/ 	.short	(.L_5 - .L_4)
	.align		4
.L_4:
        /*001c*/ 	.word	index@(triton_poi_fused_add_convolution_mul_6)
        /*0020*/ 	.word	0x00000000


	//----- nvinfo : EIATTR_MIN_STACK_SIZE
	.align		4
.L_5:
        /*0024*/ 	.byte	0x04, 0x12
        /*0026*/ 	.short	(.L_7 - .L_6)
	.align		4
.L_6:
        /*0028*/ 	.word	index@(triton_poi_fused_add_convolution_mul_6)
        /*002c*/ 	.word	0x00000000
.L_7:


//--------------------- .nv.info.triton_poi_fused_add_convolution_mul_6 --------------------------
	.section	.nv.info.triton_poi_fused_add_convolution_mul_6,"",@"SHT_CUDA_INFO"
	.sectionflags	@""
	.align	4


	//----- nvinfo : EIATTR_CUDA_API_VERSION
	.align		4
        /*0000*/ 	.byte	0x04, 0x37
        /*0002*/ 	.short	(.L_9 - .L_8)
.L_8:
        /*0004*/ 	.word	0x0000007c


	//----- nvinfo : EIATTR_KPARAM_INFO
	.align		4
.L_9:
        /*0008*/ 	.byte	0x04, 0x17
        /*000a*/ 	.short	(.L_11 - .L_10)
.L_10:
        /*000c*/ 	.word	0x00000000
        /*0010*/ 	.short	0x0003
        /*0012*/ 	.short	0x0018
        /*0014*/ 	.byte	0x00, 0xf0, 0x11, 0x00


	//----- nvinfo : EIATTR_KPARAM_INFO
	.align		4
.L_11:
        /*0018*/ 	.byte	0x04, 0x17
        /*001a*/ 	.short	(.L_13 - .L_12)
.L_12:
        /*001c*/ 	.word	0x00000000
        /*0020*/ 	.short	0x0002
        /*0022*/ 	.short	0x0010
        /*0024*/ 	.byte	0x00, 0xf4, 0x21, 0x00


	//----- nvinfo : EIATTR_KPARAM_INFO
	.align		4
.L_13:
        /*0028*/ 	.byte	0x04, 0x17
        /*002a*/ 	.short	(.L_15 - .L_14)
.L_14:
        /*002c*/ 	.word	0x00000000
        /*0030*/ 	.short	0x0001
        /*0032*/ 	.short	0x0008
        /*0034*/ 	.byte	0x00, 0xf4, 0x21, 0x00


	//----- nvinfo : EIATTR_KPARAM_INFO
	.align		4
.L_15:
        /*0038*/ 	.byte	0x04, 0x17
        /*003a*/ 	.short	(.L_17 - .L_16)
.L_16:
        /*003c*/ 	.word	0x00000000
        /*0040*/ 	.short	0x0000
        /*0042*/ 	.short	0x0000
        /*0044*/ 	.byte	0x00, 0xf4, 0x21, 0x00


	//----- nvinfo : EIATTR_SPARSE_MMA_MASK
	.align		4
.L_17:
        /*0048*/ 	.byte	0x03, 0x50
        /*004a*/ 	.short	0x0000


	//----- nvinfo : EIATTR_MAXREG_COUNT
	.align		4
        /*004c*/ 	.byte	0x03, 0x1b
        /*004e*/ 	.short	0x00ff


	//----- nvinfo : EIATTR_EXIT_INSTR_OFFSETS
	.align		4
        /*0050*/ 	.byte	0x04, 0x1c
        /*0052*/ 	.short	(.L_19 - .L_18)


	//   ....[0]....
.L_18:
        /*0054*/ 	.word	0x000001c0


	//   ....[1]....
        /*0058*/ 	.word	0x000001e0


	//----- nvinfo : EIATTR_REQNTID
	.align		4
.L_19:
        /*005c*/ 	.byte	0x04, 0x10
        /*005e*/ 	.short	(.L_21 - .L_20)
.L_20:
        /*0060*/ 	.word	0x00000080
        /*0064*/ 	.word	0x00000001
        /*0068*/ 	.word	0x00000001


	//----- nvinfo : EIATTR_CBANK_PARAM_SIZE
	.align		4
.L_21:
        /*006c*/ 	.byte	0x03, 0x19
        /*006e*/ 	.short	0x001c


	//----- nvinfo : EIATTR_PARAM_CBANK
	.align		4
        /*0070*/ 	.byte	0x04, 0x0a
        /*0072*/ 	.short	(.L_23 - .L_22)
	.align		4
.L_22:
        /*0074*/ 	.word	index@(.nv.constant0.triton_poi_fused_add_convolution_mul_6)
        /*0078*/ 	.short	0x0210
        /*007a*/ 	.short	0x001c


	//----- nvinfo : EIATTR_SW_WAR
	.align		4
.L_23:
        /*007c*/ 	.byte	0x04, 0x36
        /*007e*/ 	.short	(.L_25 - .L_24)
.L_24:
        /*0080*/ 	.word	0x00000008
.L_25:


//--------------------- .nv.callgraph             --------------------------
	.section	.nv.callgraph,"",@"SHT_CUDA_CALLGRAPH"
	.align	4
	.sectionentsize	8
	.align		4
        /*0000*/ 	.word	0x00000000
	.align		4
        /*0004*/ 	.word	0xffffffff
	.align		4
        /*0008*/ 	.word	0x00000000
	.align		4
        /*000c*/ 	.word	0xfffffffe
	.align		4
        /*0010*/ 	.word	0x00000000
	.align		4
        /*0014*/ 	.word	0xfffffffd
	.align		4
        /*0018*/ 	.word	0x00000000
	.align		4
        /*001c*/ 	.word	0xfffffffc


//--------------------- .text.triton_poi_fused_add_convolution_mul_6 --------------------------
	.section	.text.triton_poi_fused_add_convolution_mul_6,"ax",@progbits
	.align	128
        .global         triton_poi_fused_add_convolution_mul_6
        .type           triton_poi_fused_add_convolution_mul_6,@function
        .size           triton_poi_fused_add_convolution_mul_6,(.L_x_1 - triton_poi_fused_add_convolution_mul_6)
        .other          triton_poi_fused_add_convolution_mul_6,@"STO_CUDA_ENTRY STV_DEFAULT"
triton_poi_fused_add_convolution_mul_6:
.text.triton_poi_fused_add_convolution_mul_6:
[----:B------:R-:W0:Y:S02]  /*0000*/  LDC R1, c[0x0][0x28] ;  /* 0x00000a00ff017b82 */ /* 0x000e240000000800 */
[----:B------:R-:W1:Y:S01]  /*0010*/  S2R R0, SR_TID.X ;  /* 0x0000000000007919 */ /* 0x000e620000002100 */
[----:B------:R-:W2:Y:S01]  /*0020*/  LDC.64 R4, c[0x0][0x218] ;  /* 0x00008600ff047b82 */ /* 0x000ea20000000a00 */
[----:B------:R-:W-:Y:S01]  /*0030*/  ULDC.64 UR4, c[0x0][0x208] ;  /* 0x0000820000047ab9 */ /* 0x000fe20000000a00 */
[----:B------:R-:W3:Y:S06]  /*0040*/  S2R R9, SR_CTAID.X ;  /* 0x0000000000097919 */ /* 0x000eec0000002500 */
[----:B------:R-:W4:Y:S01]  /*0050*/  LDC.64 R6, c[0x0][0x220] ;  /* 0x00008800ff067b82 */ /* 0x000f220000000a00 */
[----:B-1----:R-:W-:-:S02]  /*0060*/  LOP3.LUT R0, R0, 0x7f, RZ, 0xc0, !PT ;  /* 0x0000007f00007812 */ /* 0x002fc400078ec0ff */
[----:B---3--:R-:W-:-:S03]  /*0070*/  SHF.R.S32.HI R2, RZ, 0x18, R9 ;  /* 0x00000018ff027819 */ /* 0x008fc60000011409 */
[----:B------:R-:W-:Y:S01]  /*0080*/  IMAD R9, R9, 0x80, R0 ;  /* 0x0000008009097824 */ /* 0x000fe200078e0200 */
[----:B------:R-:W-:Y:S02]  /*0090*/  SGXT R0, R2, 0x1 ;  /* 0x000000010200781a */ /* 0x000fe40000000200 */
[----:B------:R-:W1:Y:S02]  /*00a0*/  LDC.64 R2, c[0x0][0x210] ;  /* 0x00008400ff027b82 */ /* 0x000e640000000a00 */
[----:B------:R-:W-:Y:S02]  /*00b0*/  ISETP.GE.AND P0, PT, R9, 0x100, PT ;  /* 0x000001000900780c */ /* 0x000fe40003f06270 */
[----:B------:R-:W-:-:S04]  /*00c0*/  LEA.HI R0, R0, R9, RZ, 0x4 ;  /* 0x0000000900007211 */ /* 0x000fc800078f20ff */
[----:B------:R-:W-:-:S04]  /*00d0*/  SHF.R.S32.HI R0, RZ, 0x4, R0 ;  /* 0x00000004ff007819 */ /* 0x000fc80000011400 */
[----:B------:R-:W-:-:S04]  /*00e0*/  LEA.HI R8, R0, R0, RZ, 0x2 ;  /* 0x0000000000087211 */ /* 0x000fc800078f10ff */
[----:B------:R-:W-:-:S05]  /*00f0*/  LOP3.LUT R11, R8, 0xfffffffc, RZ, 0xc0, !PT ;  /* 0xfffffffc080b7812 */ /* 0x000fca00078ec0ff */
[----:B------:R-:W-:Y:S02]  /*0100*/  IMAD.IADD R11, R0, 0x1, -R11 ;  /* 0x00000001000b7824 */ /* 0x000fe400078e0a0b */
[----:B------:R-:W-:Y:S02]  /*0110*/  IMAD.MOV.U32 R0, RZ, RZ, RZ ;  /* 0x000000ffff007224 */ /* 0x000fe400078e00ff */
[----:B--2---:R-:W-:Y:S01]  /*0120*/  IMAD.WIDE R4, R11, 0x4, R4 ;  /* 0x000000040b047825 */ /* 0x004fe200078e0204 */
[----:B------:R-:W-:-:S03]  /*0130*/  HFMA2.MMA R11, -RZ, RZ, 0, 0 ;  /* 0x00000000ff0b7435 */ /* 0x000fc600000001ff */
[----:B-1----:R-:W-:Y:S01]  /*0140*/  IMAD.WIDE R2, R9, 0x4, R2 ;  /* 0x0000000409027825 */ /* 0x002fe200078e0202 */
[----:B------:R-:W-:-:S03]  /*0150*/  MOV R8, RZ ;  /* 0x000000ff00087202 */ /* 0x000fc60000000f00 */
[----:B----4-:R-:W-:Y:S01]  /*0160*/  IMAD.WIDE R6, R9, 0x4, R6 ;  /* 0x0000000409067825 */ /* 0x010fe200078e0206 */
[----:B------:R-:W2:Y:S04]  /*0170*/  @!P0 LDG.E R0, desc[UR4][R2.64] ;  /* 0x0000000402008981 */ /* 0x000ea8000c1e1900 */
[----:B------:R-:W2:Y:S04]  /*0180*/  @!P0 LDG.E.EL R11, desc[UR4][R4.64] ;  /* 0x00000004040b8981 */ /* 0x000ea8000c2e1900 */
[----:B------:R-:W3:Y:S01]  /*0190*/  @!P0 LDG.E R8, desc[UR4][R6.64] ;  /* 0x0000000406088981 */ /* 0x000ee2000c1e1900 */
[----:B--2---:R-:W-:-:S04]  /*01a0*/  FADD R11, R11, R0 ;  /* 0x000000000b0b7221 */ /* 0x004fc80000000000 */
[----:B---3--:R-:W-:Y:S01]  /*01b0*/  FFMA R11, R11, 0.20000000298023223877, R8 ;  /* 0x3e4ccccd0b0b7823 */ /* 0x008fe20000000008 */
[----:B------:R-:W-:Y:S06]  /*01c0*/  @P0 EXIT ;  /* 0x000000000000094d */ /* 0x000fec0003800000 */
[----:B------:R-:W-:Y:S01]  /*01d0*/  STG.E desc[UR4][R2.64], R11 ;  /* 0x0000000b02007986 */ /* 0x000fe2000c101904 */
[----:B------:R-:W-:Y:S05]  /*01e0*/  EXIT ;  /* 0x000000000000794d */ /* 0x000fea0003800000 */
.L_x_0:
[----:B------:R-:W-:-:S00]  /*01f0*/  BRA `(.L_x_0) ;  /* 0xfffffffc00fc7947 */ /* 0x000fc0000383ffff */
[----:B------:R-:W-:-:S00]  /*0200*/  NOP ;  /* 0x0000000000007918 */ /* 0x000fc00000000000 */
[----:B------:R-:W-:-:S00]  /*0210*/  NOP ;  /* 0x0000000000007918 */ /* 0x000fc00000000000 */
[----:B------:R-:W-:-:S00]  /*0220*/  NOP ;  /* 0x0000000000007918 */ /* 0x000fc00000000000 */
[----:B------:R-:W-:-:S00]  /*0230*/  NOP ;  /* 0x0000000000007918 */ /* 0x000fc00000000000 */
[----:B------:R-:W-:-:S00]  /*0240*/  NOP ;  /* 0x0000000000007918 */ /* 0x000fc00000000000 */
[----:B------:R-:W-:-:S00]  /*0250*/  NOP ;  /* 0x0000000000007918 */ /* 0x000fc00000000000 */
[----:B------:R-:W-:-:S00]  /*0260*/  NOP ;  /* 0x0000000000007918 */ /* 0x000fc00000000000 */
[----:B------:R-:W-:-:S00]  /*0270*/  NOP ;  /* 0x0000000000007918 */ /* 0x000fc00000000000 */
.L_x_1:


//--------------------- .nv.constant0.triton_poi_fused_add_convolution_mul_6 --------------------------
	.section	.nv.constant0.triton_poi_fused_add_convolution_mul_6,"a",@progbits
	.sectionflags	@""
	.align	4
.nv.constant0.triton_poi_fused_add_convolution_mul_6:
	.zero		556
